	.headerflags	@"EF_CUDA_TEXMODE_UNIFIED EF_CUDA_64BIT_ADDRESS EF_CUDA_ACCELERATORS EF_CUDA_SM90 EF_CUDA_VIRTUAL_SM(EF_CUDA_SM90)"
	.elftype	@"ET_EXEC"


//--------------------- .nv.info                  --------------------------
	.section	.nv.info,"",@"SHT_CUDA_INFO"
	.align	4


	//----- nvinfo : EIATTR_REGCOUNT
	.align		4
        /*0000*/ 	.byte	0x04, 0x2f
        /*0002*/ 	.short	(.L_3 - .L_2)
	.align		4
.L_2:
        /*0004*/ 	.word	index@(triton_poi_fused__native_batch_norm_legit_no_training_hardtanh_28)
        /*0008*/ 	.word	0x00000010


	//----- nvinfo : EIATTR_MIN_STACK_SIZE
	.align		4
.L_3:
        /*000c*/ 	.byte	0x04, 0x12
        /*000e*/ 	.short	(.L_5 - .L_4)
	.align		4
.L_4:
        /*0010*/ 	.word	index@(triton_poi_fused__native_batch_norm_legit_no_training_hardtanh_28)
        /*0014*/ 	.word	0x00000000


	//----- nvinfo : EIATTR_FRAME_SIZE
	.align		4
.L_5:
        /*0018*/ 	.byte	0x04, 0x11
        /*001a*/ 	.short	(.L_7 - .L_6)
	.align		4
.L_6:
        /*001c*/ 	.word	index@(triton_poi_fused__native_batch_norm_legit_no_training_hardtanh_28)
        /*0020*/ 	.word	0x00000000


	//----- nvinfo : EIATTR_MIN_STACK_SIZE
	.align		4
.L_7:
        /*0024*/ 	.byte	0x04, 0x12
        /*0026*/ 	.short	(.L_9 - .L_8)
	.align		4
.L_8:
        /*0028*/ 	.word	index@(triton_poi_fused__native_batch_norm_legit_no_training_hardtanh_28)
        /*002c*/ 	.word	0x00000000
.L_9:


//--------------------- .nv.info.triton_poi_fused__native_batch_norm_legit_no_training_hardtanh_28 --------------------------
	.section	.nv.info.triton_poi_fused__native_batch_norm_legit_no_training_hardtanh_28,"",@"SHT_CUDA_INFO"
	.sectionflags	@""
	.align	4


	//----- nvinfo : EIATTR_CUDA_API_VERSION
	.align		4
        /*0000*/ 	.byte	0x04, 0x37
        /*0002*/ 	.short	(.L_11 - .L_10)
.L_10:
        /*0004*/ 	.word	0x0000007c


	//----- nvinfo : EIATTR_KPARAM_INFO
	.align		4
.L_11:
        /*0008*/ 	.byte	0x04, 0x17
        /*000a*/ 	.short	(.L_13 - .L_12)
.L_12:
        /*000c*/ 	.word	0x00000000
        /*0010*/ 	.short	0x0006
        /*0012*/ 	.short	0x0030
        /*0014*/ 	.byte	0x00, 0xf0, 0x11, 0x00


	//----- nvinfo : EIATTR_KPARAM_INFO
	.align		4
.L_13:
        /*0018*/ 	.byte	0x04, 0x17
        /*001a*/ 	.short	(.L_15 - .L_14)
.L_14:
        /*001c*/ 	.word	0x00000000
        /*0020*/ 	.short	0x0005
        /*0022*/ 	.short	0x0028
        /*0024*/ 	.byte	0x00, 0xf4, 0x21, 0x00


	//----- nvinfo : EIATTR_KPARAM_INFO
	.align		4
.L_15:
        /*0028*/ 	.byte	0x04, 0x17
        /*002a*/ 	.short	(.L_17 - .L_16)
.L_16:
        /*002c*/ 	.word	0x00000000
        /*0030*/ 	.short	0x0004
        /*0032*/ 	.short	0x0020
        /*0034*/ 	.byte	0x00, 0xf4, 0x21, 0x00


	//----- nvinfo : EIATTR_KPARAM_INFO
	.align		4
.L_17:
        /*0038*/ 	.byte	0x04, 0x17
        /*003a*/ 	.short	(.L_19 - .L_18)
.L_18:
        /*003c*/ 	.word	0x00000000
        /*0040*/ 	.short	0x0003
        /*0042*/ 	.short	0x0018
        /*0044*/ 	.byte	0x00, 0xf4, 0x21, 0x00


	//----- nvinfo : EIATTR_KPARAM_INFO
	.align		4
.L_19:
        /*0048*/ 	.byte	0x04, 0x17
        /*004a*/ 	.short	(.L_21 - .L_20)
.L_20:
        /*004c*/ 	.word	0x00000000
        /*0050*/ 	.short	0x0002
        /*0052*/ 	.short	0x0010
        /*0054*/ 	.byte	0x00, 0xf4, 0x21, 0x00


	//----- nvinfo : EIATTR_KPARAM_INFO
	.align		4
.L_21:
        /*0058*/ 	.byte	0x04, 0x17
        /*005a*/ 	.short	(.L_23 - .L_22)
.L_22:
        /*005c*/ 	.word	0x00000000
        /*0060*/ 	.short	0x0001
        /*0062*/ 	.short	0x0008
        /*0064*/ 	.byte	0x00, 0xf4, 0x21, 0x00


	//----- nvinfo : EIATTR_KPARAM_INFO
	.align		4
.L_23:
        /*0068*/ 	.byte	0x04, 0x17
        /*006a*/ 	.short	(.L_25 - .L_24)
.L_24:
        /*006c*/ 	.word	0x00000000
        /*0070*/ 	.short	0x0000
        /*0072*/ 	.short	0x0000
        /*0074*/ 	.byte	0x00, 0xf4, 0x21, 0x00


	//----- nvinfo : EIATTR_SPARSE_MMA_MASK
	.align		4
.L_25:
        /*0078*/ 	.byte	0x03, 0x50
        /*007a*/ 	.short	0x0000


	//----- nvinfo : EIATTR_MAXREG_COUNT
	.align		4
        /*007c*/ 	.byte	0x03, 0x1b
        /*007e*/ 	.short	0x00ff


	//----- nvinfo : EIATTR_EXIT_INSTR_OFFSETS
	.align		4
        /*0080*/ 	.byte	0x04, 0x1c
        /*0082*/ 	.short	(.L_27 - .L_26)


	//   ....[0]....
.L_26:
        /*0084*/ 	.word	0x00000420


	//----- nvinfo : EIATTR_REQNTID
	.align		4
.L_27:
        /*0088*/ 	.byte	0x04, 0x10
        /*008a*/ 	.short	(.L_29 - .L_28)
.L_28:
        /*008c*/ 	.word	0x00000100
        /*0090*/ 	.word	0x00000001
        /*0094*/ 	.word	0x00000001


	//----- nvinfo : EIATTR_CBANK_PARAM_SIZE
	.align		4
.L_29:
        /*0098*/ 	.byte	0x03, 0x19
        /*009a*/ 	.short	0x0034


	//----- nvinfo : EIATTR_PARAM_CBANK
	.align		4
        /*009c*/ 	.byte	0x04, 0x0a
        /*009e*/ 	.short	(.L_31 - .L_30)
	.align		4
.L_30:
        /*00a0*/ 	.word	index@(.nv.constant0.triton_poi_fused__native_batch_norm_legit_no_training_hardtanh_28)
        /*00a4*/ 	.short	0x0210
        /*00a6*/ 	.short	0x0034


	//----- nvinfo : EIATTR_SW_WAR
	.align		4
.L_31:
        /*00a8*/ 	.byte	0x04, 0x36
        /*00aa*/ 	.short	(.L_33 - .L_32)
.L_32:
        /*00ac*/ 	.word	0x00000008
.L_33:


//--------------------- .nv.callgraph             --------------------------
	.section	.nv.callgraph,"",@"SHT_CUDA_CALLGRAPH"
	.align	4
	.sectionentsize	8
	.align		4
        /*0000*/ 	.word	0x00000000
	.align		4
        /*0004*/ 	.word	0xffffffff
	.align		4
        /*0008*/ 	.word	0x00000000
	.align		4
        /*000c*/ 	.word	0xfffffffe
	.align		4
        /*0010*/ 	.word	0x00000000
	.align		4
        /*0014*/ 	.word	0xfffffffd
	.align		4
        /*0018*/ 	.word	0x00000000
	.align		4
        /*001c*/ 	.word	0xfffffffc


//--------------------- .nv.constant4             --------------------------
	.section	.nv.constant4,"a",@progbits
	.align	8
	.align		8
.nv.constant4:
        /*0000*/ 	.dword	_$_str
	.align		8
        /*0008*/ 	.dword	_$_str_$_2


//--------------------- .text.triton_poi_fused__native_batch_norm_legit_no_training_hardtanh_28 --------------------------
	.section	.text.triton_poi_fused__native_batch_norm_legit_no_training_hardtanh_28,"ax",@progbits
	.align	128
        .global         triton_poi_fused__native_batch_norm_legit_no_training_hardtanh_28
        .type           triton_poi_fused__native_batch_norm_legit_no_training_hardtanh_28,@function
        .size           triton_poi_fused__native_batch_norm_legit_no_training_hardtanh_28,(.L_x_1 - triton_poi_fused__native_batch_norm_legit_no_training_hardtanh_28)
        .other          triton_poi_fused__native_batch_norm_legit_no_training_hardtanh_28,@"STO_CUDA_ENTRY STV_DEFAULT"
triton_poi_fused__native_batch_norm_legit_no_training_hardtanh_28:
.text.triton_poi_fused__native_batch_norm_legit_no_training_hardtanh_28:
[----:B------:R-:W-:Y:S01]  /*0000*/  LDC R1, c[0x0][0x28] ;  /* 0x00000a00ff017b82 */ /* 0x000fe20000000800 */
[----:B------:R-:W1:Y:S07]  /*0010*/  S2R R0, SR_TID.X ;  /* 0x0000000000007919 */ /* 0x000e6e0000002100 */
[----:B------:R-:W2:Y:S01]  /*0020*/  LDC.64 R2, c[0x0][0x220] ;  /* 0x00008800ff027b82 */ /* 0x000ea20000000a00 */
[----:B------:R-:W-:Y:S01]  /*0030*/  ULDC.64 UR4, c[0x0][0x208] ;  /* 0x0000820000047ab9 */ /* 0x000fe20000000a00 */
[----:B------:R-:W3:Y:S06]  /*0040*/  S2R R5, SR_CTAID.X ;  /* 0x0000000000057919 */ /* 0x000eec0000002500 */
[----:B------:R-:W4:Y:S08]  /*0050*/  LDC.64 R6, c[0x0][0x218] ;  /* 0x00008600ff067b82 */ /* 0x000f300000000a00 */
[----:B------:R-:W5:Y:S08]  /*0060*/  LDC.64 R8, c[0x0][0x228] ;  /* 0x00008a00ff087b82 */ /* 0x000f700000000a00 */
[----:B------:R-:W5:Y:S01]  /*0070*/  LDC.64 R10, c[0x0][0x230] ;  /* 0x00008c00ff0a7b82 */ /* 0x000f620000000a00 */
[----:B-1----:R-:W-:-:S04]  /*0080*/  SHF.L.U32 R0, R0, 0x1, RZ ;  /* 0x0000000100007819 */ /* 0x002fc800000006ff */
[----:B------:R-:W-:-:S04]  /*0090*/  LOP3.LUT R0, R0, 0x1fe, RZ, 0xc0, !PT ;  /* 0x000001fe00007812 */ /* 0x000fc800078ec0ff */
[----:B---3--:R-:W-:-:S05]  /*00a0*/  LEA R0, R5, R0, 0x9 ;  /* 0x0000000005007211 */ /* 0x008fca00078e48ff */
[----:B------:R-:W-:-:S05]  /*00b0*/  IMAD.HI R4, R0, 0x38e38e39, RZ ;  /* 0x38e38e3900047827 */ /* 0x000fca00078e02ff */
[----:B------:R-:W-:-:S04]  /*00c0*/  SHF.R.U32.HI R5, RZ, 0x1f, R4 ;  /* 0x0000001fff057819 */ /* 0x000fc80000011604 */
[----:B------:R-:W-:-:S05]  /*00d0*/  LEA.HI.SX32 R5, R4, R5, 0x19 ;  /* 0x0000000504057211 */ /* 0x000fca00078fcaff */
[----:B------:R-:W-:Y:S02]  /*00e0*/  IMAD R13, R5, -0x240, R0 ;  /* 0xfffffdc0050d7824 */ /* 0x000fe400078e0200 */
[----:B------:R-:W1:Y:S02]  /*00f0*/  LDC.64 R4, c[0x0][0x210] ;  /* 0x00008400ff047b82 */ /* 0x000e640000000a00 */
[----:B--2---:R-:W-:-:S06]  /*0100*/  IMAD.WIDE R2, R13, 0x4, R2 ;  /* 0x000000040d027825 */ /* 0x004fcc00078e0202 */
[----:B------:R-:W2:Y:S01]  /*0110*/  LDG.E.EL.64 R2, desc[UR4][R2.64] ;  /* 0x0000000402027981 */ /* 0x000ea2000c2e1b00 */
[----:B----4-:R-:W-:-:S04]  /*0120*/  IMAD.WIDE R6, R13, 0x4, R6 ;  /* 0x000000040d067825 */ /* 0x010fc800078e0206 */
[C---:B-----5:R-:W-:Y:S02]  /*0130*/  IMAD.WIDE R8, R13.reuse, 0x4, R8 ;  /* 0x000000040d087825 */ /* 0x060fe400078e0208 */
[----:B------:R-:W3:Y:S02]  /*0140*/  LDG.E.EL.64 R6, desc[UR4][R6.64] ;  /* 0x0000000406067981 */ /* 0x000ee4000c2e1b00 */
[----:B0-----:R-:W-:Y:S02]  /*0150*/  IMAD.WIDE R10, R13, 0x4, R10 ;  /* 0x000000040d0a7825 */ /* 0x001fe400078e020a */
[----:B------:R-:W4:Y:S04]  /*0160*/  LDG.E.EL.64 R8, desc[UR4][R8.64] ;  /* 0x0000000408087981 */ /* 0x000f28000c2e1b00 */
[----:B------:R-:W4:Y:S01]  /*0170*/  LDG.E.EL.64 R10, desc[UR4][R10.64] ;  /* 0x000000040a0a7981 */ /* 0x000f22000c2e1b00 */
[----:B-1----:R-:W-:-:S06]  /*0180*/  IMAD.WIDE R4, R0, 0x4, R4 ;  /* 0x0000000400047825 */ /* 0x002fcc00078e0204 */
[----:B------:R-:W3:Y:S01]  /*0190*/  LDG.E.64 R4, desc[UR4][R4.64] ;  /* 0x0000000404047981 */ /* 0x000ee2000c1e1b00 */
[----:B--2---:R-:W-:Y:S01]  /*01a0*/  FADD R2, R2, 9.9999997473787516356e-06 ;  /* 0x3727c5ac02027421 */ /* 0x004fe20000000000 */
[----:B------:R-:W-:-:S03]  /*01b0*/  FADD R3, R3, 9.9999997473787516356e-06 ;  /* 0x3727c5ac03037421 */ /* 0x000fc60000000000 */
[----:B------:R-:W0:Y:S08]  /*01c0*/  MUFU.SQRT R12, R2 ;  /* 0x00000002000c7308 */ /* 0x000e300000002000 */
[----:B------:R-:W1:Y:S01]  /*01d0*/  MUFU.SQRT R13, R3 ;  /* 0x00000003000d7308 */ /* 0x000e620000002000 */
[C---:B0-----:R-:W-:Y:S02]  /*01e0*/  FSETP.GT.AND P0, PT, R12.reuse, 8.50705917302346158658e+37, PT ;  /* 0x7e8000000c00780b */ /* 0x041fe40003f04000 */
[----:B------:R-:W-:-:S02]  /*01f0*/  FSETP.GEU.AND P2, PT, R12, 1.175494350822287508e-38, PT ;  /* 0x008000000c00780b */ /* 0x000fc40003f4e000 */
[C---:B-1----:R-:W-:Y:S02]  /*0200*/  FSETP.GT.AND P1, PT, R13.reuse, 8.50705917302346158658e+37, PT ;  /* 0x7e8000000d00780b */ /* 0x042fe40003f24000 */
[----:B------:R-:W-:-:S07]  /*0210*/  FSETP.GEU.AND P3, PT, R13, 1.175494350822287508e-38, PT ;  /* 0x008000000d00780b */ /* 0x000fce0003f6e000 */
[----:B------:R-:W-:Y:S01]  /*0220*/  @P0 FMUL R12, R12, 0.25 ;  /* 0x3e8000000c0c0820 */ /* 0x000fe20000400000 */
[----:B------:R-:W-:-:S03]  /*0230*/  HFMA2.MMA R2, -RZ, RZ, 1.625, 0 ;  /* 0x3e800000ff027435 */ /* 0x000fc600000001ff */
[----:B------:R-:W-:Y:S01]  /*0240*/  @!P2 FMUL R12, R12, 16777216 ;  /* 0x4b8000000c0ca820 */ /* 0x000fe20000400000 */
[----:B------:R-:W-:-:S04]  /*0250*/  @P1 FMUL R13, R13, 0.25 ;  /* 0x3e8000000d0d1820 */ /* 0x000fc80000400000 */
[----:B------:R-:W-:Y:S01]  /*0260*/  @!P3 FMUL R13, R13, 16777216 ;  /* 0x4b8000000d0db820 */ /* 0x000fe20000400000 */
[----:B------:R-:W0:Y:S01]  /*0270*/  MUFU.RCP R12, R12 ;  /* 0x0000000c000c7308 */ /* 0x000e220000001000 */
[----:B------:R-:W-:-:S07]  /*0280*/  FSEL R3, R2, 1, P0 ;  /* 0x3f80000002037808 */ /* 0x000fce0000000000 */
[----:B------:R-:W1:Y:S01]  /*0290*/  MUFU.RCP R13, R13 ;  /* 0x0000000d000d7308 */ /* 0x000e620000001000 */
[----:B------:R-:W-:Y:S01]  /*02a0*/  FSEL R2, R2, 1, P1 ;  /* 0x3f80000002027808 */ /* 0x000fe20000800000 */
[----:B------:R-:W-:Y:S01]  /*02b0*/  @!P2 FMUL R3, R3, 16777216 ;  /* 0x4b8000000303a820 */ /* 0x000fe20000400000 */
[----:B---3--:R-:W-:-:S03]  /*02c0*/  FADD R4, R4, -R6 ;  /* 0x8000000604047221 */ /* 0x008fc60000000000 */
[----:B------:R-:W-:Y:S01]  /*02d0*/  @!P3 FMUL R2, R2, 16777216 ;  /* 0x4b8000000202b820 */ /* 0x000fe20000400000 */
[----:B0-----:R-:W-:Y:S01]  /*02e0*/  FMUL R3, R12, R3 ;  /* 0x000000030c037220 */ /* 0x001fe20000400000 */
[----:B------:R-:W-:-:S03]  /*02f0*/  FADD R5, R5, -R7 ;  /* 0x8000000705057221 */ /* 0x000fc60000000000 */
[----:B------:R-:W-:Y:S01]  /*0300*/  FMUL R7, R4, R3 ;  /* 0x0000000304077220 */ /* 0x000fe20000400000 */
[----:B-1----:R-:W-:-:S03]  /*0310*/  FMUL R2, R13, R2 ;  /* 0x000000020d027220 */ /* 0x002fc60000400000 */
[----:B----4-:R-:W-:Y:S01]  /*0320*/  FFMA R7, R8, R7, R10 ;  /* 0x0000000708077223 */ /* 0x010fe2000000000a */
[----:B------:R-:W-:Y:S02]  /*0330*/  FMUL R4, R5, R2 ;  /* 0x0000000205047220 */ /* 0x000fe40000400000 */
[----:B------:R-:W0:Y:S02]  /*0340*/  LDC.64 R2, c[0x0][0x238] ;  /* 0x00008e00ff027b82 */ /* 0x000e240000000a00 */
[----:B------:R-:W-:Y:S01]  /*0350*/  FFMA R4, R9, R4, R11 ;  /* 0x0000000409047223 */ /* 0x000fe2000000000b */
[----:B------:R-:W-:-:S04]  /*0360*/  FSETP.GTU.AND P0, PT, R7, RZ, PT ;  /* 0x000000ff0700720b */ /* 0x000fc80003f0c000 */
[C---:B------:R-:W-:Y:S02]  /*0370*/  FSETP.GTU.AND P1, PT, R4.reuse, RZ, PT ;  /* 0x000000ff0400720b */ /* 0x040fe40003f2c000 */
[----:B------:R-:W-:Y:S02]  /*0380*/  FSEL R6, R7, RZ, P0 ;  /* 0x000000ff07067208 */ /* 0x000fe40000000000 */
[----:B------:R-:W-:Y:S02]  /*0390*/  FSEL R7, R4, RZ, P1 ;  /* 0x000000ff04077208 */ /* 0x000fe40000800000 */
[C---:B------:R-:W-:Y:S02]  /*03a0*/  FSETP.GEU.AND P2, PT, R6.reuse, 6, PT ;  /* 0x40c000000600780b */ /* 0x040fe40003f4e000 */
[----:B------:R-:W-:Y:S02]  /*03b0*/  FSETP.GEU.AND P3, PT, R7, 6, PT ;  /* 0x40c000000700780b */ /* 0x000fe40003f6e000 */
[----:B------:R-:W-:-:S02]  /*03c0*/  FSETP.NAN.AND P0, PT, R6, R6, PT ;  /* 0x000000060600720b */ /* 0x000fc40003f08000 */
[----:B------:R-:W-:Y:S01]  /*03d0*/  FSETP.NAN.AND P1, PT, R7, R7, PT ;  /* 0x000000070700720b */ /* 0x000fe20003f28000 */
[----:B0-----:R-:W-:-:S06]  /*03e0*/  IMAD.WIDE R2, R0, 0x4, R2 ;  /* 0x0000000400027825 */ /* 0x001fcc00078e0202 */
[----:B------:R-:W-:Y:S02]  /*03f0*/  @P2 SEL R6, R6, 0x40c00000, P0 ;  /* 0x40c0000006062807 */ /* 0x000fe40000000000 */
[----:B------:R-:W-:-:S05]  /*0400*/  @P3 SEL R7, R7, 0x40c00000, P1 ;  /* 0x40c0000007073807 */ /* 0x000fca0000800000 */
[----:B------:R-:W-:Y:S01]  /*0410*/  STG.E.64 desc[UR4][R2.64], R6 ;  /* 0x0000000602007986 */ /* 0x000fe2000c101b04 */
[----:B------:R-:W-:Y:S05]  /*0420*/  EXIT ;  /* 0x000000000000794d */ /* 0x000fea0003800000 */
.L_x_0:
[----:B------:R-:W-:-:S00]  /*0430*/  BRA `(.L_x_0) ;  /* 0xfffffffc00fc7947 */ /* 0x000fc0000383ffff */
[----:B------:R-:W-:-:S00]  /*0440*/  NOP ;  /* 0x0000000000007918 */ /* 0x000fc00000000000 */
        /* <DEDUP_REMOVED lines=11> */
.L_x_1:


//--------------------- .nv.global.init           --------------------------
	.section	.nv.global.init,"aw",@progbits
.nv.global.init:
	.type		_$_str,@object
	.size		_$_str,(_$_str_$_2 - _$_str)
_$_str:
        /*0000*/ 	.byte	0x5f, 0x5f, 0x43, 0x55, 0x44, 0x41, 0x5f, 0x46, 0x54, 0x5a, 0x00
	.type		_$_str_$_2,@object
	.size		_$_str_$_2,(.L_1 - _$_str_$_2)
_$_str_$_2:
        /*000b*/ 	.byte	0x5f, 0x5f, 0x43, 0x55, 0x44, 0x41, 0x5f, 0x50, 0x52, 0x45, 0x43, 0x5f, 0x53, 0x51, 0x52, 0x54
        /*001b*/ 	.byte	0x00
.L_1:


//--------------------- .nv.constant0.triton_poi_fused__native_batch_norm_legit_no_training_hardtanh_28 --------------------------
	.section	.nv.constant0.triton_poi_fused__native_batch_norm_legit_no_training_hardtanh_28,"a",@progbits
	.sectionflags	@""
	.align	4
.nv.constant0.triton_poi_fused__native_batch_norm_legit_no_training_hardtanh_28:
	.zero		580
